	.headerflags	@"EF_CUDA_TEXMODE_UNIFIED EF_CUDA_64BIT_ADDRESS EF_CUDA_ACCELERATORS EF_CUDA_SM90 EF_CUDA_VIRTUAL_SM(EF_CUDA_SM90)"
	.elftype	@"ET_EXEC"


//--------------------- .nv.info                  --------------------------
	.section	.nv.info,"",@"SHT_CUDA_INFO"
	.align	4


	//----- nvinfo : EIATTR_REGCOUNT
	.align		4
        /*0000*/ 	.byte	0x04, 0x2f
        /*0002*/ 	.short	(.L_3 - .L_2)
	.align		4
.L_2:
        /*0004*/ 	.word	index@(triton_poi_fused__native_batch_norm_legit_no_training_add_relu_33)
        /*0008*/ 	.word	0x0000003a


	//----- nvinfo : EIATTR_MIN_STACK_SIZE
	.align		4
.L_3:
        /*000c*/ 	.byte	0x04, 0x12
        /*000e*/ 	.short	(.L_5 - .L_4)
	.align		4
.L_4:
        /*0010*/ 	.word	index@(triton_poi_fused__native_batch_norm_legit_no_training_add_relu_33)
        /*0014*/ 	.word	0x00000000


	//----- nvinfo : EIATTR_FRAME_SIZE
	.align		4
.L_5:
        /*0018*/ 	.byte	0x04, 0x11
        /*001a*/ 	.short	(.L_7 - .L_6)
	.align		4
.L_6:
        /*001c*/ 	.word	index@(triton_poi_fused__native_batch_norm_legit_no_training_add_relu_33)
        /*0020*/ 	.word	0x00000000


	//----- nvinfo : EIATTR_MIN_STACK_SIZE
	.align		4
.L_7:
        /*0024*/ 	.byte	0x04, 0x12
        /*0026*/ 	.short	(.L_9 - .L_8)
	.align		4
.L_8:
        /*0028*/ 	.word	index@(triton_poi_fused__native_batch_norm_legit_no_training_add_relu_33)
        /*002c*/ 	.word	0x00000000
.L_9:


//--------------------- .nv.info.triton_poi_fused__native_batch_norm_legit_no_training_add_relu_33 --------------------------
	.section	.nv.info.triton_poi_fused__native_batch_norm_legit_no_training_add_relu_33,"",@"SHT_CUDA_INFO"
	.sectionflags	@""
	.align	4


	//----- nvinfo : EIATTR_CUDA_API_VERSION
	.align		4
        /*0000*/ 	.byte	0x04, 0x37
        /*0002*/ 	.short	(.L_11 - .L_10)
.L_10:
        /*0004*/ 	.word	0x0000007c


	//----- nvinfo : EIATTR_KPARAM_INFO
	.align		4
.L_11:
        /*0008*/ 	.byte	0x04, 0x17
        /*000a*/ 	.short	(.L_13 - .L_12)
.L_12:
        /*000c*/ 	.word	0x00000000
        /*0010*/ 	.short	0x0009
        /*0012*/ 	.short	0x0044
        /*0014*/ 	.byte	0x00, 0xf0, 0x11, 0x00


	//----- nvinfo : EIATTR_KPARAM_INFO
	.align		4
.L_13:
        /*0018*/ 	.byte	0x04, 0x17
        /*001a*/ 	.short	(.L_15 - .L_14)
.L_14:
        /*001c*/ 	.word	0x00000000
        /*0020*/ 	.short	0x0008
        /*0022*/ 	.short	0x0040
        /*0024*/ 	.byte	0x00, 0xf0, 0x11, 0x00


	//----- nvinfo : EIATTR_KPARAM_INFO
	.align		4
.L_15:
        /*0028*/ 	.byte	0x04, 0x17
        /*002a*/ 	.short	(.L_17 - .L_16)
.L_16:
        /*002c*/ 	.word	0x00000000
        /*0030*/ 	.short	0x0007
        /*0032*/ 	.short	0x0038
        /*0034*/ 	.byte	0x00, 0xf4, 0x21, 0x00


	//----- nvinfo : EIATTR_KPARAM_INFO
	.align		4
.L_17:
        /*0038*/ 	.byte	0x04, 0x17
        /*003a*/ 	.short	(.L_19 - .L_18)
.L_18:
        /*003c*/ 	.word	0x00000000
        /*0040*/ 	.short	0x0006
        /*0042*/ 	.short	0x0030
        /*0044*/ 	.byte	0x00, 0xf4, 0x21, 0x00


	//----- nvinfo : EIATTR_KPARAM_INFO
	.align		4
.L_19:
        /*0048*/ 	.byte	0x04, 0x17
        /*004a*/ 	.short	(.L_21 - .L_20)
.L_20:
        /*004c*/ 	.word	0x00000000
        /*0050*/ 	.short	0x0005
        /*0052*/ 	.short	0x0028
        /*0054*/ 	.byte	0x00, 0xf4, 0x21, 0x00


	//----- nvinfo : EIATTR_KPARAM_INFO
	.align		4
.L_21:
        /*0058*/ 	.byte	0x04, 0x17
        /*005a*/ 	.short	(.L_23 - .L_22)
.L_22:
        /*005c*/ 	.word	0x00000000
        /*0060*/ 	.short	0x0004
        /*0062*/ 	.short	0x0020
        /*0064*/ 	.byte	0x00, 0xf4, 0x21, 0x00


	//----- nvinfo : EIATTR_KPARAM_INFO
	.align		4
.L_23:
        /*0068*/ 	.byte	0x04, 0x17
        /*006a*/ 	.short	(.L_25 - .L_24)
.L_24:
        /*006c*/ 	.word	0x00000000
        /*0070*/ 	.short	0x0003
        /*0072*/ 	.short	0x0018
        /*0074*/ 	.byte	0x00, 0xf4, 0x21, 0x00


	//----- nvinfo : EIATTR_KPARAM_INFO
	.align		4
.L_25:
        /*0078*/ 	.byte	0x04, 0x17
        /*007a*/ 	.short	(.L_27 - .L_26)
.L_26:
        /*007c*/ 	.word	0x00000000
        /*0080*/ 	.short	0x0002
        /*0082*/ 	.short	0x0010
        /*0084*/ 	.byte	0x00, 0xf4, 0x21, 0x00


	//----- nvinfo : EIATTR_KPARAM_INFO
	.align		4
.L_27:
        /*0088*/ 	.byte	0x04, 0x17
        /*008a*/ 	.short	(.L_29 - .L_28)
.L_28:
        /*008c*/ 	.word	0x00000000
        /*0090*/ 	.short	0x0001
        /*0092*/ 	.short	0x0008
        /*0094*/ 	.byte	0x00, 0xf4, 0x21, 0x00


	//----- nvinfo : EIATTR_KPARAM_INFO
	.align		4
.L_29:
        /*0098*/ 	.byte	0x04, 0x17
        /*009a*/ 	.short	(.L_31 - .L_30)
.L_30:
        /*009c*/ 	.word	0x00000000
        /*00a0*/ 	.short	0x0000
        /*00a2*/ 	.short	0x0000
        /*00a4*/ 	.byte	0x00, 0xf4, 0x21, 0x00


	//----- nvinfo : EIATTR_SPARSE_MMA_MASK
	.align		4
.L_31:
        /*00a8*/ 	.byte	0x03, 0x50
        /*00aa*/ 	.short	0x0000


	//----- nvinfo : EIATTR_MAXREG_COUNT
	.align		4
        /*00ac*/ 	.byte	0x03, 0x1b
        /*00ae*/ 	.short	0x00ff


	//----- nvinfo : EIATTR_EXIT_INSTR_OFFSETS
	.align		4
        /*00b0*/ 	.byte	0x04, 0x1c
        /*00b2*/ 	.short	(.L_33 - .L_32)


	//   ....[0]....
.L_32:
        /*00b4*/ 	.word	0x000018f0


	//   ....[1]....
        /*00b8*/ 	.word	0x00001930


	//----- nvinfo : EIATTR_REQNTID
	.align		4
.L_33:
        /*00bc*/ 	.byte	0x04, 0x10
        /*00be*/ 	.short	(.L_35 - .L_34)
.L_34:
        /*00c0*/ 	.word	0x00000100
        /*00c4*/ 	.word	0x00000001
        /*00c8*/ 	.word	0x00000001


	//----- nvinfo : EIATTR_CBANK_PARAM_SIZE
	.align		4
.L_35:
        /*00cc*/ 	.byte	0x03, 0x19
        /*00ce*/ 	.short	0x0048


	//----- nvinfo : EIATTR_PARAM_CBANK
	.align		4
        /*00d0*/ 	.byte	0x04, 0x0a
        /*00d2*/ 	.short	(.L_37 - .L_36)
	.align		4
.L_36:
        /*00d4*/ 	.word	index@(.nv.constant0.triton_poi_fused__native_batch_norm_legit_no_training_add_relu_33)
        /*00d8*/ 	.short	0x0210
        /*00da*/ 	.short	0x0048


	//----- nvinfo : EIATTR_SW_WAR
	.align		4
.L_37:
        /*00dc*/ 	.byte	0x04, 0x36
        /*00de*/ 	.short	(.L_39 - .L_38)
.L_38:
        /*00e0*/ 	.word	0x00000008
.L_39:


//--------------------- .nv.callgraph             --------------------------
	.section	.nv.callgraph,"",@"SHT_CUDA_CALLGRAPH"
	.align	4
	.sectionentsize	8
	.align		4
        /*0000*/ 	.word	0x00000000
	.align		4
        /*0004*/ 	.word	0xffffffff
	.align		4
        /*0008*/ 	.word	0x00000000
	.align		4
        /*000c*/ 	.word	0xfffffffe
	.align		4
        /*0010*/ 	.word	0x00000000
	.align		4
        /*0014*/ 	.word	0xfffffffd
	.align		4
        /*0018*/ 	.word	0x00000000
	.align		4
        /*001c*/ 	.word	0xfffffffc


//--------------------- .nv.constant4             --------------------------
	.section	.nv.constant4,"a",@progbits
	.align	8
	.align		8
.nv.constant4:
        /*0000*/ 	.dword	_$_str
	.align		8
        /*0008*/ 	.dword	_$_str_$_2


//--------------------- .text.triton_poi_fused__native_batch_norm_legit_no_training_add_relu_33 --------------------------
	.section	.text.triton_poi_fused__native_batch_norm_legit_no_training_add_relu_33,"ax",@progbits
	.sectionflags	@"SHF_BARRIERS=1"
	.align	128
        .global         triton_poi_fused__native_batch_norm_legit_no_training_add_relu_33
        .type           triton_poi_fused__native_batch_norm_legit_no_training_add_relu_33,@function
        .size           triton_poi_fused__native_batch_norm_legit_no_training_add_relu_33,(.L_x_1 - triton_poi_fused__native_batch_norm_legit_no_training_add_relu_33)
        .other          triton_poi_fused__native_batch_norm_legit_no_training_add_relu_33,@"STO_CUDA_ENTRY STV_DEFAULT"
triton_poi_fused__native_batch_norm_legit_no_training_add_relu_33:
.text.triton_poi_fused__native_batch_norm_legit_no_training_add_relu_33:
[----:B------:R-:W0:Y:S01]  /*0000*/  LDC R1, c[0x0][0x28] ;  /* 0x00000a00ff017b82 */ /* 0x000e220000000800 */
[----:B------:R-:W1:Y:S07]  /*0010*/  S2R R21, SR_TID.X ;  /* 0x0000000000157919 */ /* 0x000e6e0000002100 */
[----:B------:R-:W2:Y:S01]  /*0020*/  LDC.64 R22, c[0x0][0x210] ;  /* 0x00008400ff167b82 */ /* 0x000ea20000000a00 */
[----:B------:R-:W-:Y:S02]  /*0030*/  CS2R R16, SRZ ;  /* 0x0000000000107805 */ /* 0x000fe4000001ff00 */
[----:B------:R-:W-:Y:S01]  /*0040*/  CS2R R18, SRZ ;  /* 0x0000000000127805 */ /* 0x000fe2000001ff00 */
[----:B------:R-:W3:Y:S01]  /*0050*/  S2R R2, SR_CTAID.Y ;  /* 0x0000000000027919 */ /* 0x000ee20000002600 */
[----:B------:R-:W-:Y:S01]  /*0060*/  ULDC.64 UR6, c[0x0][0x208] ;  /* 0x0000820000067ab9 */ /* 0x000fe20000000a00 */
[----:B------:R-:W-:-:S02]  /*0070*/  CS2R R12, SRZ ;  /* 0x00000000000c7805 */ /* 0x000fc4000001ff00 */
[----:B------:R-:W-:Y:S01]  /*0080*/  CS2R R14, SRZ ;  /* 0x00000000000e7805 */ /* 0x000fe2000001ff00 */
[----:B------:R-:W4:Y:S01]  /*0090*/  S2R R4, SR_CTAID.X ;  /* 0x0000000000047919 */ /* 0x000f220000002500 */
[----:B------:R-:W-:Y:S02]  /*00a0*/  CS2R R8, SRZ ;  /* 0x0000000000087805 */ /* 0x000fe4000001ff00 */
[----:B------:R-:W-:Y:S01]  /*00b0*/  CS2R R10, SRZ ;  /* 0x00000000000a7805 */ /* 0x000fe2000001ff00 */
[----:B------:R-:W5:Y:S01]  /*00c0*/  S2UR UR5, SR_CgaCtaId ;  /* 0x00000000000579c3 */ /* 0x000f620000008800 */
[----:B------:R-:W-:-:S07]  /*00d0*/  UMOV UR4, 0x400 ;  /* 0x0000040000047882 */ /* 0x000fce0000000000 */
[----:B------:R-:W2:Y:S08]  /*00e0*/  LDC.64 R28, c[0x0][0x220] ;  /* 0x00008800ff1c7b82 */ /* 0x000eb00000000a00 */
[----:B------:R-:W2:Y:S01]  /*00f0*/  LDC.64 R32, c[0x0][0x230] ;  /* 0x00008c00ff207b82 */ /* 0x000ea20000000a00 */
[----:B-1----:R-:W-:Y:S01]  /*0100*/  IMAD.SHL.U32 R40, R21, 0x4, RZ ;  /* 0x0000000415287824 */ /* 0x002fe200078e00ff */
[----:B------:R-:W-:-:S04]  /*0110*/  SHF.R.U32.HI R6, RZ, 0x6, R21 ;  /* 0x00000006ff067819 */ /* 0x000fc80000011615 */
[----:B------:R-:W-:-:S04]  /*0120*/  LOP3.LUT R3, R40, 0xfc, RZ, 0xc0, !PT ;  /* 0x000000fc28037812 */ /* 0x000fc800078ec0ff */
[----:B---3--:R-:W-:Y:S01]  /*0130*/  PRMT R0, R3, 0x6540, R2 ;  /* 0x0000654003007816 */ /* 0x008fe20000000002 */
[----:B----4-:R-:W-:Y:S01]  /*0140*/  IMAD.SHL.U32 R3, R4, 0x10, RZ ;  /* 0x0000001004037824 */ /* 0x010fe200078e00ff */
[----:B------:R-:W-:Y:S02]  /*0150*/  SGXT.U32 R4, R6, 0x2 ;  /* 0x000000020604781a */ /* 0x000fe40000000000 */
[C---:B------:R-:W-:Y:S01]  /*0160*/  ISETP.GE.AND P1, PT, R0.reuse, 0xd0, PT ;  /* 0x000000d00000780c */ /* 0x040fe20003f26270 */
[----:B------:R-:W-:Y:S01]  /*0170*/  IMAD.HI R5, R0, 0x4ec4ec4f, RZ ;  /* 0x4ec4ec4f00057827 */ /* 0x000fe200078e02ff */
[----:B------:R-:W-:-:S04]  /*0180*/  LOP3.LUT R20, R3, R4, RZ, 0xfc, !PT ;  /* 0x0000000403147212 */ /* 0x000fc800078efcff */
[----:B------:R-:W-:Y:S02]  /*0190*/  SHF.R.U32.HI R6, RZ, 0x1f, R5 ;  /* 0x0000001fff067819 */ /* 0x000fe40000011605 */
[C---:B------:R-:W-:Y:S02]  /*01a0*/  ISETP.LT.AND P0, PT, R20.reuse, 0x40, !P1 ;  /* 0x000000401400780c */ /* 0x040fe40004f01270 */
[----:B------:R-:W-:Y:S02]  /*01b0*/  LEA.HI.SX32 R5, R5, R6, 0x1c ;  /* 0x0000000605057211 */ /* 0x000fe400078fe2ff */
[----:B------:R-:W-:Y:S01]  /*01c0*/  LOP3.LUT R4, R20, 0x4, RZ, 0xfc, !PT ;  /* 0x0000000414047812 */ /* 0x000fe200078efcff */
[----:B-----5:R-:W-:Y:S01]  /*01d0*/  UPRMT UR4, UR5, 0x654, UR4 ;  /* 0x0000065405047896 */ /* 0x020fe20008000004 */
[----:B------:R-:W-:Y:S01]  /*01e0*/  LOP3.LUT R39, R40, 0x3fc, RZ, 0xc0, !PT ;  /* 0x000003fc28277812 */ /* 0x000fe200078ec0ff */
[----:B------:R-:W-:Y:S01]  /*01f0*/  IMAD R0, R5, -0x34, R0 ;  /* 0xffffffcc05007824 */ /* 0x000fe200078e0200 */
[----:B------:R-:W-:-:S02]  /*0200*/  ISETP.LT.AND P3, PT, R4, 0x40, !P1 ;  /* 0x000000400400780c */ /* 0x000fc40004f61270 */
[----:B------:R-:W-:Y:S01]  /*0210*/  PRMT R27, R21, 0x6540, R2 ;  /* 0x00006540151b7816 */ /* 0x000fe20000000002 */
[----:B------:R-:W-:Y:S01]  /*0220*/  IMAD R5, R5, 0xd00, R0 ;  /* 0x00000d0005057824 */ /* 0x000fe200078e0200 */
[C---:B------:R-:W-:Y:S02]  /*0230*/  LOP3.LUT R0, R20.reuse, 0x8, RZ, 0xfc, !PT ;  /* 0x0000000814007812 */ /* 0x040fe400078efcff */
[----:B------:R-:W-:Y:S01]  /*0240*/  P2R R26, PR, RZ, 0x1 ;  /* 0x00000001ff1a7803 */ /* 0x000fe20000000000 */
[----:B------:R-:W-:Y:S01]  /*0250*/  IMAD R38, R20, 0x34, R5 ;  /* 0x0000003414267824 */ /* 0x000fe200078e0205 */
[----:B------:R-:W-:-:S03]  /*0260*/  ISETP.LT.AND P2, PT, R0, 0x40, !P1 ;  /* 0x000000400000780c */ /* 0x000fc60004f41270 */
[----:B--2---:R-:W-:Y:S01]  /*0270*/  IMAD.WIDE R4, R38, 0x4, R22 ;  /* 0x0000000426047825 */ /* 0x004fe200078e0216 */
[----:B------:R-:W-:-:S04]  /*0280*/  IADD3 R36, R38, 0xd0, RZ ;  /* 0x000000d026247810 */ /* 0x000fc80007ffe0ff */
[----:B------:R1:W2:Y:S01]  /*0290*/  @P0 LDG.E.EL.128 R16, desc[UR6][R4.64] ;  /* 0x0000000604100981 */ /* 0x0002a2000c2e1d00 */
[----:B------:R-:W-:-:S05]  /*02a0*/  IMAD.WIDE R6, R36, 0x4, R22 ;  /* 0x0000000424067825 */ /* 0x000fca00078e0216 */
[----:B------:R3:W4:Y:S01]  /*02b0*/  @P3 LDG.E.EL.128 R12, desc[UR6][R6.64] ;  /* 0x00000006060c3981 */ /* 0x000722000c2e1d00 */
[----:B------:R-:W-:-:S04]  /*02c0*/  VIADD R37, R38, 0x1a0 ;  /* 0x000001a026257836 */ /* 0x000fc80000000000 */
[----:B------:R-:W-:-:S05]  /*02d0*/  IMAD.WIDE R24, R37, 0x4, R22 ;  /* 0x0000000425187825 */ /* 0x000fca00078e0216 */
[----:B------:R5:W4:Y:S01]  /*02e0*/  @P2 LDG.E.EL.128 R8, desc[UR6][R24.64] ;  /* 0x0000000618082981 */ /* 0x000b22000c2e1d00 */
[----:B------:R-:W-:-:S04]  /*02f0*/  LOP3.LUT R20, R20, 0xc, RZ, 0xfc, !PT ;  /* 0x0000000c14147812 */ /* 0x000fc800078efcff */
[----:B------:R-:W-:Y:S01]  /*0300*/  ISETP.LT.AND P1, PT, R20, 0x40, !P1 ;  /* 0x000000401400780c */ /* 0x000fe20004f21270 */
[----:B------:R-:W-:Y:S01]  /*0310*/  VIADD R0, R38, 0x270 ;  /* 0x0000027026007836 */ /* 0x000fe20000000000 */
[----:B-1----:R-:W-:Y:S02]  /*0320*/  CS2R R4, SRZ ;  /* 0x0000000000047805 */ /* 0x002fe4000001ff00 */
[----:B---3--:R-:W-:Y:S01]  /*0330*/  CS2R R6, SRZ ;  /* 0x0000000000067805 */ /* 0x008fe2000001ff00 */
[----:B------:R-:W-:-:S08]  /*0340*/  IMAD.WIDE R22, R0, 0x4, R22 ;  /* 0x0000000400167825 */ /* 0x000fd000078e0216 */
[----:B------:R1:W3:Y:S01]  /*0350*/  @P1 LDG.E.EL.128 R4, desc[UR6][R22.64] ;  /* 0x0000000616041981 */ /* 0x0002e2000c2e1d00 */
[----:B------:R-:W-:-:S04]  /*0360*/  SHF.R.U32.HI R20, RZ, 0x2, R21 ;  /* 0x00000002ff147819 */ /* 0x000fc80000011615 */
[----:B-----5:R-:W-:-:S04]  /*0370*/  LOP3.LUT R24, R20, 0x30, RZ, 0xc0, !PT ;  /* 0x0000003014187812 */ /* 0x020fc800078ec0ff */
[----:B------:R-:W-:-:S05]  /*0380*/  IADD3 R30, R24, UR4, RZ ;  /* 0x00000004181e7c10 */ /* 0x000fca000fffe0ff */
[----:B------:R-:W-:Y:S02]  /*0390*/  IMAD R39, R39, 0x4, R30 ;  /* 0x0000000427277824 */ /* 0x000fe400078e021e */
[----:B------:R-:W-:Y:S01]  /*03a0*/  IMAD.HI R25, R27, 0x4ec4ec4f, RZ ;  /* 0x4ec4ec4f1b197827 */ /* 0x000fe200078e02ff */
[----:B------:R-:W-:-:S04]  /*03b0*/  LOP3.LUT R24, R21, 0xff, RZ, 0xc0, !PT ;  /* 0x000000ff15187812 */ /* 0x000fc800078ec0ff */
[----:B------:R-:W-:Y:S02]  /*03c0*/  SHF.R.U32.HI R20, RZ, 0x1f, R25 ;  /* 0x0000001fff147819 */ /* 0x000fe40000011619 */
[----:B------:R-:W-:Y:S02]  /*03d0*/  LEA R24, R24, UR4, 0x2 ;  /* 0x0000000418187c11 */ /* 0x000fe4000f8e10ff */
[----:B------:R-:W-:Y:S02]  /*03e0*/  LEA.HI.SX32 R20, R25, R20, 0x1c ;  /* 0x0000001419147211 */ /* 0x000fe400078fe2ff */
[----:B------:R-:W-:-:S03]  /*03f0*/  ISETP.GE.AND P0, PT, R27, 0xd0, PT ;  /* 0x000000d01b00780c */ /* 0x000fc60003f06270 */
[----:B------:R-:W-:Y:S02]  /*0400*/  IMAD R35, R20, -0x34, R27 ;  /* 0xffffffcc14237824 */ /* 0x000fe400078e021b */
[----:B------:R-:W-:Y:S02]  /*0410*/  IMAD.MOV.U32 R20, RZ, RZ, RZ ;  /* 0x000000ffff147224 */ /* 0x000fe400078e00ff */
[C---:B0-----:R-:W-:Y:S01]  /*0420*/  IMAD.WIDE R28, R35.reuse, 0x4, R28 ;  /* 0x00000004231c7825 */ /* 0x041fe200078e021c */
[----:B--2---:R0:W-:Y:S01]  /*0430*/  STS.128 [R39], R16 ;  /* 0x0000001027007388 */ /* 0x0041e20000000c00 */
[----:B------:R-:W-:Y:S08]  /*0440*/  BAR.SYNC.DEFER_BLOCKING 0x0 ;  /* 0x0000000000007b1d */ /* 0x000ff00000010000 */
[----:B0-----:R-:W0:Y:S01]  /*0450*/  LDC.64 R18, c[0x0][0x218] ;  /* 0x00008600ff127b82 */ /* 0x001e220000000a00 */
[----:B------:R-:W-:Y:S04]  /*0460*/  LDS R25, [R24] ;  /* 0x0000000018197984 */ /* 0x000fe80000000800 */
[----:B------:R-:W-:Y:S04]  /*0470*/  LDS R27, [R24+0x410] ;  /* 0x00041000181b7984 */ /* 0x000fe80000000800 */
[----:B-1----:R-:W-:Y:S04]  /*0480*/  LDS R22, [R24+0x820] ;  /* 0x0008200018167984 */ /* 0x002fe80000000800 */
[----:B------:R-:W1:Y:S01]  /*0490*/  LDS R23, [R24+0xc30] ;  /* 0x000c300018177984 */ /* 0x000e620000000800 */
[----:B------:R-:W-:Y:S06]  /*04a0*/  BAR.SYNC.DEFER_BLOCKING 0x0 ;  /* 0x0000000000007b1d */ /* 0x000fec0000010000 */
[----:B----4-:R-:W-:Y:S02]  /*04b0*/  STS.128 [R39], R12 ;  /* 0x0000000c27007388 */ /* 0x010fe40000000c00 */
[----:B------:R-:W-:Y:S06]  /*04c0*/  BAR.SYNC.DEFER_BLOCKING 0x0 ;  /* 0x0000000000007b1d */ /* 0x000fec0000010000 */
[----:B------:R-:W2:Y:S04]  /*04d0*/  LDS R31, [R24] ;  /* 0x00000000181f7984 */ /* 0x000ea80000000800 */
[----:B------:R-:W4:Y:S04]  /*04e0*/  LDS R30, [R24+0x410] ;  /* 0x00041000181e7984 */ /* 0x000f280000000800 */
[----:B------:R-:W5:Y:S04]  /*04f0*/  LDS R17, [R24+0x820] ;  /* 0x0008200018117984 */ /* 0x000f680000000800 */
[----:B------:R-:W0:Y:S01]  /*0500*/  LDS R16, [R24+0xc30] ;  /* 0x000c300018107984 */ /* 0x000e220000000800 */
[----:B------:R-:W-:Y:S06]  /*0510*/  BAR.SYNC.DEFER_BLOCKING 0x0 ;  /* 0x0000000000007b1d */ /* 0x000fec0000010000 */
[----:B------:R1:W-:Y:S02]  /*0520*/  STS.128 [R39], R8 ;  /* 0x0000000827007388 */ /* 0x0003e40000000c00 */
[----:B------:R-:W-:Y:S08]  /*0530*/  BAR.SYNC.DEFER_BLOCKING 0x0 ;  /* 0x0000000000007b1d */ /* 0x000ff00000010000 */
[----:B-1----:R-:W1:Y:S01]  /*0540*/  LDC.64 R8, c[0x0][0x228] ;  /* 0x00008a00ff087b82 */ /* 0x002e620000000a00 */
[----:B------:R-:W1:Y:S04]  /*0550*/  LDS R12, [R24] ;  /* 0x00000000180c7984 */ /* 0x000e680000000800 */
[----:B------:R-:W-:Y:S04]  /*0560*/  LDS R13, [R24+0x410] ;  /* 0x00041000180d7984 */ /* 0x000fe80000000800 */
[----:B------:R-:W2:Y:S04]  /*0570*/  LDS R14, [R24+0x820] ;  /* 0x00082000180e7984 */ /* 0x000ea80000000800 */
[----:B------:R-:W2:Y:S01]  /*0580*/  LDS R15, [R24+0xc30] ;  /* 0x000c3000180f7984 */ /* 0x000ea20000000800 */
[----:B------:R-:W-:Y:S06]  /*0590*/  BAR.SYNC.DEFER_BLOCKING 0x0 ;  /* 0x0000000000007b1d */ /* 0x000fec0000010000 */
[----:B---3--:R3:W-:Y:S02]  /*05a0*/  STS.128 [R39], R4 ;  /* 0x0000000427007388 */ /* 0x0087e40000000c00 */
[----:B------:R-:W-:Y:S06]  /*05b0*/  BAR.SYNC.DEFER_BLOCKING 0x0 ;  /* 0x0000000000007b1d */ /* 0x000fec0000010000 */
[----:B------:R-:W2:Y:S01]  /*05c0*/  @!P0 LDG.E.EL R20, desc[UR6][R28.64] ;  /* 0x000000061c148981 */ /* 0x000ea2000c2e1900 */
[----:B------:R-:W-:Y:S01]  /*05d0*/  HFMA2.MMA R10, -RZ, RZ, 0, 0 ;  /* 0x00000000ff0a7435 */ /* 0x000fe200000001ff */
[----:B0-----:R-:W-:Y:S01]  /*05e0*/  IMAD.WIDE R18, R35, 0x4, R18 ;  /* 0x0000000423127825 */ /* 0x001fe200078e0212 */
[----:B---3--:R-:W-:-:S03]  /*05f0*/  CS2R R4, SRZ ;  /* 0x0000000000047805 */ /* 0x008fc6000001ff00 */
[C---:B------:R-:W-:Y:S01]  /*0600*/  IMAD.WIDE R32, R35.reuse, 0x4, R32 ;  /* 0x0000000423207825 */ /* 0x040fe200078e0220 */
[----:B------:R-:W-:Y:S01]  /*0610*/  SHF.R.U32.HI R11, RZ, 0x2, R21 ;  /* 0x00000002ff0b7819 */ /* 0x000fe20000011615 */
[----:B------:R-:W-:Y:S04]  /*0620*/  LDS R41, [R24+0x410] ;  /* 0x0004100018297984 */ /* 0x000fe80000000800 */
[----:B------:R-:W3:Y:S01]  /*0630*/  @!P0 LDG.E.EL R10, desc[UR6][R18.64] ;  /* 0x00000006120a8981 */ /* 0x000ee2000c2e1900 */
[----:B-1----:R-:W-:-:S03]  /*0640*/  IMAD.WIDE R8, R35, 0x4, R8 ;  /* 0x0000000423087825 */ /* 0x002fc600078e0208 */
[----:B------:R-:W3:Y:S04]  /*0650*/  @!P0 LDG.E.EL R4, desc[UR6][R32.64] ;  /* 0x0000000620048981 */ /* 0x000ee8000c2e1900 */
[----:B------:R0:W3:Y:S01]  /*0660*/  @!P0 LDG.E.EL R5, desc[UR6][R8.64] ;  /* 0x0000000608058981 */ /* 0x0000e2000c2e1900 */
[----:B------:R-:W-:-:S03]  /*0670*/  SGXT.U32 R11, R11, 0x6 ;  /* 0x000000060b0b781a */ /* 0x000fc60000000000 */
[----:B------:R-:W1:Y:S04]  /*0680*/  LDS R35, [R24] ;  /* 0x0000000018237984 */ /* 0x000e680000000800 */
[----:B------:R-:W1:Y:S04]  /*0690*/  LDS R7, [R24+0x820] ;  /* 0x0008200018077984 */ /* 0x000e680000000800 */
[----:B0-----:R0:W1:Y:S01]  /*06a0*/  LDS R9, [R24+0xc30] ;  /* 0x000c300018097984 */ /* 0x0010620000000800 */
[----:B------:R-:W-:Y:S01]  /*06b0*/  PRMT R11, R11, 0x6540, R2 ;  /* 0x000065400b0b7816 */ /* 0x000fe20000000002 */
[----:B------:R-:W-:-:S04]  /*06c0*/  IMAD.MOV.U32 R33, RZ, RZ, 0x3e800000 ;  /* 0x3e800000ff217424 */ /* 0x000fc800078e00ff */
[C---:B------:R-:W-:Y:S01]  /*06d0*/  IMAD.HI R2, R11.reuse, 0x4ec4ec4f, RZ ;  /* 0x4ec4ec4f0b027827 */ /* 0x040fe200078e02ff */
[----:B------:R-:W-:Y:S02]  /*06e0*/  LOP3.LUT R19, R11, 0x40, RZ, 0xfc, !PT ;  /* 0x000000400b137812 */ /* 0x000fe400078efcff */
[----:B------:R-:W-:Y:S02]  /*06f0*/  LOP3.LUT R40, R3, 0xc, R40, 0xf8, !PT ;  /* 0x0000000c03287812 */ /* 0x000fe400078ef828 */
[----:B------:R-:W-:Y:S01]  /*0700*/  SHF.R.U32.HI R3, RZ, 0x1f, R2 ;  /* 0x0000001fff037819 */ /* 0x000fe20000011602 */
[----:B------:R-:W-:-:S03]  /*0710*/  IMAD.HI R28, R19, 0x4ec4ec4f, RZ ;  /* 0x4ec4ec4f131c7827 */ /* 0x000fc600078e02ff */
[----:B0-----:R-:W-:Y:S02]  /*0720*/  LEA.HI.SX32 R24, R2, R3, 0x1c ;  /* 0x0000000302187211 */ /* 0x001fe400078fe2ff */
[----:B------:R-:W-:-:S04]  /*0730*/  SHF.R.U32.HI R21, RZ, 0x1f, R28 ;  /* 0x0000001fff157819 */ /* 0x000fc8000001161c */
[----:B------:R-:W-:Y:S01]  /*0740*/  LEA.HI.SX32 R28, R28, R21, 0x1c ;  /* 0x000000151c1c7211 */ /* 0x000fe200078fe2ff */
[----:B------:R-:W-:Y:S01]  /*0750*/  VIADD R52, R40, 0x1a00 ;  /* 0x00001a0028347836 */ /* 0x000fe20000000000 */
[----:B------:R-:W-:Y:S01]  /*0760*/  LOP3.LUT R53, R11, 0xc0, RZ, 0xfc, !PT ;  /* 0x000000c00b357812 */ /* 0x000fe200078efcff */
[----:B------:R-:W0:Y:S04]  /*0770*/  S2UR UR4, SR_CgaCtaId ;  /* 0x00000000000479c3 */ /* 0x000e280000008800 */
[----:B------:R-:W-:Y:S01]  /*0780*/  IMAD.HI R32, R53, 0x4ec4ec4f, RZ ;  /* 0x4ec4ec4f35207827 */ /* 0x000fe200078e02ff */
[----:B------:R-:W-:Y:S02]  /*0790*/  UMOV UR5, 0x400 ;  /* 0x0000040000057882 */ /* 0x000fe40000000000 */
[----:B0-----:R-:W-:Y:S01]  /*07a0*/  UPRMT UR4, UR4, 0x654, UR5 ;  /* 0x0000065404047896 */ /* 0x001fe20008000005 */
[----:B--2---:R-:W-:-:S04]  /*07b0*/  FADD R20, R20, 9.9999997473787516356e-06 ;  /* 0x3727c5ac14147421 */ /* 0x004fc80000000000 */
[----:B------:R-:W0:Y:S02]  /*07c0*/  MUFU.SQRT R34, R20 ;  /* 0x0000001400227308 */ /* 0x000e240000002000 */
[C---:B0-----:R-:W-:Y:S02]  /*07d0*/  FSETP.GT.AND P0, PT, R34.reuse, 8.50705917302346158658e+37, PT ;  /* 0x7e8000002200780b */ /* 0x041fe40003f04000 */
[----:B------:R-:W-:-:S11]  /*07e0*/  FSETP.GEU.AND P4, PT, R34, 1.175494350822287508e-38, PT ;  /* 0x008000002200780b */ /* 0x000fd60003f8e000 */
[----:B------:R-:W-:-:S04]  /*07f0*/  @P0 FMUL R34, R34, 0.25 ;  /* 0x3e80000022220820 */ /* 0x000fc80000400000 */
[----:B------:R-:W-:-:S06]  /*0800*/  @!P4 FMUL R34, R34, 16777216 ;  /* 0x4b8000002222c820 */ /* 0x000fcc0000400000 */
[----:B------:R-:W0:Y:S01]  /*0810*/  MUFU.RCP R34, R34 ;  /* 0x0000002200227308 */ /* 0x000e220000001000 */
[----:B------:R-:W-:Y:S01]  /*0820*/  FSEL R33, R33, 1, P0 ;  /* 0x3f80000021217808 */ /* 0x000fe20000000000 */
[----:B---3--:R-:W-:-:S04]  /*0830*/  FADD R23, R23, -R10 ;  /* 0x8000000a17177221 */ /* 0x008fc80000000000 */
[----:B------:R-:W-:Y:S01]  /*0840*/  @!P4 FMUL R33, R33, 16777216 ;  /* 0x4b8000002121c820 */ /* 0x000fe20000400000 */
[--C-:B------:R-:W-:Y:S01]  /*0850*/  FADD R3, R22, -R10.reuse ;  /* 0x8000000a16037221 */ /* 0x100fe20000000000 */
[--C-:B------:R-:W-:Y:S01]  /*0860*/  FADD R27, R27, -R10.reuse ;  /* 0x8000000a1b1b7221 */ /* 0x100fe20000000000 */
[--C-:B------:R-:W-:Y:S01]  /*0870*/  FADD R25, R25, -R10.reuse ;  /* 0x8000000a19197221 */ /* 0x100fe20000000000 */
[----:B0-----:R-:W-:Y:S01]  /*0880*/  FMUL R2, R34, R33 ;  /* 0x0000002122027220 */ /* 0x001fe20000400000 */
[----:B------:R-:W-:-:S03]  /*0890*/  FADD R31, R31, -R10 ;  /* 0x8000000a1f1f7221 */ /* 0x000fc60000000000 */
[C---:B------:R-:W-:Y:S01]  /*08a0*/  FMUL R23, R2.reuse, R23 ;  /* 0x0000001702177220 */ /* 0x040fe20000400000 */
[C---:B------:R-:W-:Y:S01]  /*08b0*/  FMUL R3, R2.reuse, R3 ;  /* 0x0000000302037220 */ /* 0x040fe20000400000 */
[----:B------:R-:W-:Y:S01]  /*08c0*/  FMUL R27, R2, R27 ;  /* 0x0000001b021b7220 */ /* 0x000fe20000400000 */
[----:B----4-:R-:W-:Y:S01]  /*08d0*/  FADD R21, R30, -R10 ;  /* 0x8000000a1e157221 */ /* 0x010fe20000000000 */
[--C-:B------:R-:W-:Y:S01]  /*08e0*/  FFMA R23, R23, R5, R4.reuse ;  /* 0x0000000517177223 */ /* 0x100fe20000000004 */
[C---:B------:R-:W-:Y:S01]  /*08f0*/  FMUL R25, R2.reuse, R25 ;  /* 0x0000001902197220 */ /* 0x040fe20000400000 */
[----:B------:R-:W-:Y:S01]  /*0900*/  FFMA R48, R3, R5, R4 ;  /* 0x0000000503307223 */ /* 0x000fe20000000004 */
[--C-:B-----5:R-:W-:Y:S01]  /*0910*/  FADD R17, R17, -R10.reuse ;  /* 0x8000000a11117221 */ /* 0x120fe20000000000 */
[----:B------:R-:W-:Y:S01]  /*0920*/  FMUL R31, R2, R31 ;  /* 0x0000001f021f7220 */ /* 0x000fe20000400000 */
[----:B------:R-:W-:Y:S01]  /*0930*/  FADD R33, R16, -R10 ;  /* 0x8000000a10217221 */ /* 0x000fe20000000000 */
[----:B------:R-:W-:Y:S01]  /*0940*/  FFMA R27, R27, R5, R4 ;  /* 0x000000051b1b7223 */ /* 0x000fe20000000004 */
[----:B------:R-:W-:Y:S01]  /*0950*/  FMUL R21, R2, R21 ;  /* 0x0000001502157220 */ /* 0x000fe20000400000 */
[----:B------:R-:W-:Y:S01]  /*0960*/  FADD R43, R12, -R10 ;  /* 0x8000000a0c2b7221 */ /* 0x000fe20000000000 */
[----:B------:R-:W-:Y:S01]  /*0970*/  FFMA R25, R25, R5, R4 ;  /* 0x0000000519197223 */ /* 0x000fe20000000004 */
[----:B------:R-:W-:Y:S01]  /*0980*/  FSETP.GEU.AND P4, PT, R23, RZ, PT ;  /* 0x000000ff1700720b */ /* 0x000fe20003f8e000 */
[----:B------:R-:W-:Y:S01]  /*0990*/  FADD R45, R14, -R10 ;  /* 0x8000000a0e2d7221 */ /* 0x000fe20000000000 */
[----:B------:R-:W-:Y:S01]  /*09a0*/  FMUL R17, R2, R17 ;  /* 0x0000001102117220 */ /* 0x000fe20000400000 */
[----:B------:R-:W-:Y:S01]  /*09b0*/  FFMA R31, R31, R5, R4 ;  /* 0x000000051f1f7223 */ /* 0x000fe20000000004 */
[----:B------:R-:W-:Y:S01]  /*09c0*/  FSETP.GEU.AND P5, PT, R48, RZ, PT ;  /* 0x000000ff3000720b */ /* 0x000fe20003fae000 */
[----:B------:R-:W-:Y:S01]  /*09d0*/  FADD R13, R13, -R10 ;  /* 0x8000000a0d0d7221 */ /* 0x000fe20000000000 */
[C---:B------:R-:W-:Y:S01]  /*09e0*/  FMUL R33, R2.reuse, R33 ;  /* 0x0000002102217220 */ /* 0x040fe20000400000 */
[----:B------:R-:W-:Y:S01]  /*09f0*/  FFMA R21, R21, R5, R4 ;  /* 0x0000000515157223 */ /* 0x000fe20000000004 */
[----:B------:R-:W-:Y:S01]  /*0a00*/  FSETP.GEU.AND P0, PT, R27, RZ, PT ;  /* 0x000000ff1b00720b */ /* 0x000fe20003f0e000 */
[C---:B------:R-:W-:Y:S01]  /*0a10*/  FMUL R43, R2.reuse, R43 ;  /* 0x0000002b022b7220 */ /* 0x040fe20000400000 */
[----:B------:R-:W-:Y:S01]  /*0a20*/  FSEL R49, R23, RZ, P4 ;  /* 0x000000ff17317208 */ /* 0x000fe20002000000 */
[----:B------:R-:W-:Y:S01]  /*0a30*/  FADD R15, R15, -R10 ;  /* 0x8000000a0f0f7221 */ /* 0x000fe20000000000 */
[----:B------:R-:W-:Y:S01]  /*0a40*/  FMUL R45, R2, R45 ;  /* 0x0000002d022d7220 */ /* 0x000fe20000400000 */
[----:B------:R-:W-:Y:S01]  /*0a50*/  FFMA R17, R17, R5, R4 ;  /* 0x0000000511117223 */ /* 0x000fe20000000004 */
[----:B------:R-:W-:Y:S01]  /*0a60*/  FSETP.GEU.AND P4, PT, R25, RZ, PT ;  /* 0x000000ff1900720b */ /* 0x000fe20003f8e000 */
[--C-:B-1----:R-:W-:Y:S01]  /*0a70*/  FADD R35, R35, -R10.reuse ;  /* 0x8000000a23237221 */ /* 0x102fe20000000000 */
[----:B------:R-:W-:Y:S01]  /*0a80*/  FSEL R48, R48, RZ, P5 ;  /* 0x000000ff30307208 */ /* 0x000fe20002800000 */
[--C-:B------:R-:W-:Y:S01]  /*0a90*/  FADD R41, R41, -R10.reuse ;  /* 0x8000000a29297221 */ /* 0x100fe20000000000 */
[--C-:B------:R-:W-:Y:S01]  /*0aa0*/  FADD R7, R7, -R10.reuse ;  /* 0x8000000a07077221 */ /* 0x100fe20000000000 */
[----:B------:R-:W-:Y:S01]  /*0ab0*/  FADD R9, R9, -R10 ;  /* 0x8000000a09097221 */ /* 0x000fe20000000000 */
[C---:B------:R-:W-:Y:S01]  /*0ac0*/  FMUL R13, R2.reuse, R13 ;  /* 0x0000000d020d7220 */ /* 0x040fe20000400000 */
[-CC-:B------:R-:W-:Y:S01]  /*0ad0*/  FFMA R33, R33, R5.reuse, R4.reuse ;  /* 0x0000000521217223 */ /* 0x180fe20000000004 */
[----:B------:R-:W-:Y:S01]  /*0ae0*/  FSETP.GEU.AND P5, PT, R31, RZ, PT ;  /* 0x000000ff1f00720b */ /* 0x000fe20003fae000 */
[--C-:B------:R-:W-:Y:S01]  /*0af0*/  FFMA R10, R43, R5, R4.reuse ;  /* 0x000000052b0a7223 */ /* 0x100fe20000000004 */
[----:B------:R-:W-:Y:S01]  /*0b00*/  FSEL R42, R27, RZ, P0 ;  /* 0x000000ff1b2a7208 */ /* 0x000fe20000000000 */
[C---:B------:R-:W-:Y:S01]  /*0b10*/  FMUL R15, R2.reuse, R15 ;  /* 0x0000000f020f7220 */ /* 0x040fe20000400000 */
[----:B------:R-:W-:Y:S01]  /*0b20*/  FSETP.GEU.AND P0, PT, R21, RZ, PT ;  /* 0x000000ff1500720b */ /* 0x000fe20003f0e000 */
[--C-:B------:R-:W-:Y:S01]  /*0b30*/  FFMA R12, R45, R5, R4.reuse ;  /* 0x000000052d0c7223 */ /* 0x100fe20000000004 */
[----:B------:R-:W-:Y:S01]  /*0b40*/  FSEL R22, R25, RZ, P4 ;  /* 0x000000ff19167208 */ /* 0x000fe20002000000 */
[C---:B------:R-:W-:Y:S01]  /*0b50*/  FMUL R35, R2.reuse, R35 ;  /* 0x0000002302237220 */ /* 0x040fe20000400000 */
[C---:B------:R-:W-:Y:S01]  /*0b60*/  FMUL R41, R2.reuse, R41 ;  /* 0x0000002902297220 */ /* 0x040fe20000400000 */
[C---:B------:R-:W-:Y:S01]  /*0b70*/  FMUL R7, R2.reuse, R7 ;  /* 0x0000000702077220 */ /* 0x040fe20000400000 */
[----:B------:R-:W-:Y:S01]  /*0b80*/  FMUL R9, R2, R9 ;  /* 0x0000000902097220 */ /* 0x000fe20000400000 */
[----:B------:R-:W-:Y:S01]  /*0b90*/  FFMA R13, R13, R5, R4 ;  /* 0x000000050d0d7223 */ /* 0x000fe20000000004 */
[----:B------:R-:W-:Y:S01]  /*0ba0*/  FSETP.GEU.AND P4, PT, R17, RZ, PT ;  /* 0x000000ff1100720b */ /* 0x000fe20003f8e000 */
[----:B------:R-:W0:Y:S01]  /*0bb0*/  LDC.64 R2, c[0x0][0x238] ;  /* 0x00008e00ff027b82 */ /* 0x000e220000000a00 */
[----:B------:R-:W-:-:S02]  /*0bc0*/  FSEL R45, R31, RZ, P5 ;  /* 0x000000ff1f2d7208 */ /* 0x000fc40002800000 */
[----:B------:R-:W-:Y:S01]  /*0bd0*/  FSETP.GEU.AND P5, PT, R33, RZ, PT ;  /* 0x000000ff2100720b */ /* 0x000fe20003fae000 */
[-CC-:B------:R-:W-:Y:S01]  /*0be0*/  FFMA R15, R15, R5.reuse, R4.reuse ;  /* 0x000000050f0f7223 */ /* 0x180fe20000000004 */
[----:B------:R-:W-:Y:S02]  /*0bf0*/  FSEL R44, R21, RZ, P0 ;  /* 0x000000ff152c7208 */ /* 0x000fe40000000000 */
[----:B------:R-:W-:Y:S01]  /*0c00*/  FSETP.GEU.AND P0, PT, R10, RZ, PT ;  /* 0x000000ff0a00720b */ /* 0x000fe20003f0e000 */
[-CC-:B------:R-:W-:Y:S01]  /*0c10*/  FFMA R35, R35, R5.reuse, R4.reuse ;  /* 0x0000000523237223 */ /* 0x180fe20000000004 */
[----:B------:R-:W-:Y:S01]  /*0c20*/  FSEL R43, R17, RZ, P4 ;  /* 0x000000ff112b7208 */ /* 0x000fe20002000000 */
[----:B------:R-:W-:Y:S01]  /*0c30*/  FFMA R41, R41, R5, R4 ;  /* 0x0000000529297223 */ /* 0x000fe20000000004 */
[----:B------:R-:W-:Y:S02]  /*0c40*/  FSETP.GEU.AND P4, PT, R13, RZ, PT ;  /* 0x000000ff0d00720b */ /* 0x000fe40003f8e000 */
[----:B------:R-:W-:-:S02]  /*0c50*/  FSEL R46, R33, RZ, P5 ;  /* 0x000000ff212e7208 */ /* 0x000fc40002800000 */
[----:B------:R-:W-:Y:S02]  /*0c60*/  LOP3.LUT R20, R11, 0x80, RZ, 0xfc, !PT ;  /* 0x000000800b147812 */ /* 0x000fe400078efcff */
[----:B------:R-:W-:Y:S02]  /*0c70*/  FSETP.GEU.AND P5, PT, R12, RZ, PT ;  /* 0x000000ff0c00720b */ /* 0x000fe40003fae000 */
[----:B------:R-:W-:Y:S02]  /*0c80*/  FSEL R21, R10, RZ, P0 ;  /* 0x000000ff0a157208 */ /* 0x000fe40000000000 */
[----:B------:R-:W-:Y:S02]  /*0c90*/  FSETP.GEU.AND P0, PT, R15, RZ, PT ;  /* 0x000000ff0f00720b */ /* 0x000fe40003f0e000 */
[----:B------:R-:W-:Y:S01]  /*0ca0*/  FSEL R47, R13, RZ, P4 ;  /* 0x000000ff0d2f7208 */ /* 0x000fe20002000000 */
[----:B------:R-:W-:Y:S01]  /*0cb0*/  IMAD.HI R29, R20, 0x4ec4ec4f, RZ ;  /* 0x4ec4ec4f141d7827 */ /* 0x000fe200078e02ff */
[----:B------:R-:W-:-:S02]  /*0cc0*/  FSETP.GEU.AND P4, PT, R35, RZ, PT ;  /* 0x000000ff2300720b */ /* 0x000fc40003f8e000 */
[----:B------:R-:W-:Y:S02]  /*0cd0*/  FSEL R23, R12, RZ, P5 ;  /* 0x000000ff0c177208 */ /* 0x000fe40002800000 */
[----:B------:R-:W-:Y:S01]  /*0ce0*/  FSETP.GEU.AND P5, PT, R41, RZ, PT ;  /* 0x000000ff2900720b */ /* 0x000fe20003fae000 */
[----:B------:R-:W-:Y:S01]  /*0cf0*/  IMAD R25, R24, -0x34, R11 ;  /* 0xffffffcc18197824 */ /* 0x000fe200078e020b */
[----:B------:R-:W-:Y:S02]  /*0d00*/  FSEL R27, R15, RZ, P0 ;  /* 0x000000ff0f1b7208 */ /* 0x000fe40000000000 */
[----:B------:R-:W-:Y:S02]  /*0d10*/  ISETP.GE.AND P0, PT, R40, 0x40, PT ;  /* 0x000000402800780c */ /* 0x000fe40003f06270 */
[----:B------:R-:W-:Y:S02]  /*0d20*/  FSEL R34, R35, RZ, P4 ;  /* 0x000000ff23227208 */ /* 0x000fe40002000000 */
[----:B------:R-:W-:Y:S01]  /*0d30*/  FSEL R35, R41, RZ, P5 ;  /* 0x000000ff29237208 */ /* 0x000fe20002800000 */
[----:B------:R-:W-:Y:S01]  /*0d40*/  IMAD R13, R25, 0x40, R52 ;  /* 0x00000040190d7824 */ /* 0x000fe200078e0234 */
[----:B------:R-:W-:Y:S01]  /*0d50*/  SHF.R.U32.HI R6, RZ, 0x1f, R29 ;  /* 0x0000001fff067819 */ /* 0x000fe2000001161d */
[----:B------:R-:W1:Y:S01]  /*0d60*/  S2R R41, SR_TID.X ;  /* 0x0000000000297919 */ /* 0x000e620000002100 */
[----:B------:R-:W-:Y:S01]  /*0d70*/  ISETP.LT.AND P6, PT, R11, 0xd0, !P0 ;  /* 0x000000d00b00780c */ /* 0x000fe200047c1270 */
[----:B------:R-:W-:Y:S01]  /*0d80*/  IMAD R13, R24, 0x3400, R13 ;  /* 0x00003400180d7824 */ /* 0x000fe200078e020d */
[----:B------:R-:W-:Y:S01]  /*0d90*/  LEA.HI.SX32 R29, R29, R6, 0x1c ;  /* 0x000000061d1d7211 */ /* 0x000fe200078fe2ff */
[-CC-:B------:R-:W-:Y:S01]  /*0da0*/  FFMA R50, R7, R5.reuse, R4.reuse ;  /* 0x0000000507327223 */ /* 0x180fe20000000004 */
[----:B------:R-:W-:Y:S01]  /*0db0*/  FFMA R51, R9, R5, R4 ;  /* 0x0000000509337223 */ /* 0x000fe20000000004 */
[----:B------:R-:W-:-:S02]  /*0dc0*/  CS2R R4, SRZ ;  /* 0x0000000000047805 */ /* 0x000fc4000001ff00 */
[----:B------:R-:W-:Y:S01]  /*0dd0*/  CS2R R6, SRZ ;  /* 0x0000000000067805 */ /* 0x000fe2000001ff00 */
[----:B------:R-:W-:Y:S02]  /*0de0*/  IMAD R31, R28, -0x34, R19 ;  /* 0xffffffcc1c1f7824 */ /* 0x000fe400078e0213 */
[----:B------:R-:W-:Y:S02]  /*0df0*/  IMAD R30, R29, -0x34, R20 ;  /* 0xffffffcc1d1e7824 */ /* 0x000fe400078e0214 */
[----:B0-----:R-:W-:Y:S01]  /*0e00*/  IMAD.WIDE R16, R13, 0x4, R2 ;  /* 0x000000040d107825 */ /* 0x001fe200078e0202 */
[----:B------:R-:W-:Y:S02]  /*0e10*/  SHF.L.U32 R31, R31, 0x6, RZ ;  /* 0x000000061f1f7819 */ /* 0x000fe400000006ff */
[----:B------:R-:W-:Y:S02]  /*0e20*/  SHF.L.U32 R30, R30, 0x6, RZ ;  /* 0x000000061e1e7819 */ /* 0x000fe400000006ff */
[----:B------:R0:W2:Y:S01]  /*0e30*/  @P6 LDG.E.EL.128 R4, desc[UR6][R16.64] ;  /* 0x0000000610046981 */ /* 0x0000a2000c2e1d00 */
[----:B------:R-:W-:Y:S01]  /*0e40*/  FSETP.GEU.AND P4, PT, R50, RZ, PT ;  /* 0x000000ff3200720b */ /* 0x000fe20003f8e000 */
[----:B------:R-:W-:Y:S01]  /*0e50*/  IMAD R11, R28, 0x3400, R31 ;  /* 0x000034001c0b7824 */ /* 0x000fe200078e021f */
[----:B------:R-:W-:Y:S01]  /*0e60*/  ISETP.LT.AND P5, PT, R19, 0xd0, !P0 ;  /* 0x000000d01300780c */ /* 0x000fe200047a1270 */
[----:B------:R-:W-:Y:S01]  /*0e70*/  IMAD R15, R29, 0x3400, R30 ;  /* 0x000034001d0f7824 */ /* 0x000fe200078e021e */
[----:B------:R-:W-:Y:S01]  /*0e80*/  SHF.R.U32.HI R13, RZ, 0x1f, R32 ;  /* 0x0000001fff0d7819 */ /* 0x000fe20000011620 */
[----:B------:R-:W-:Y:S01]  /*0e90*/  IMAD.IADD R19, R52, 0x1, R11 ;  /* 0x0000000134137824 */ /* 0x000fe200078e020b */
[----:B------:R-:W-:Y:S01]  /*0ea0*/  FSEL R50, R50, RZ, P4 ;  /* 0x000000ff32327208 */ /* 0x000fe20002000000 */
[----:B------:R-:W-:Y:S01]  /*0eb0*/  IMAD.IADD R33, R52, 0x1, R15 ;  /* 0x0000000134217824 */ /* 0x000fe200078e020f */
[----:B------:R-:W-:-:S02]  /*0ec0*/  FSETP.GEU.AND P4, PT, R51, RZ, PT ;  /* 0x000000ff3300720b */ /* 0x000fc40003f8e000 */
[----:B------:R-:W-:Y:S02]  /*0ed0*/  LEA.HI.SX32 R32, R32, R13, 0x1c ;  /* 0x0000000d20207211 */ /* 0x000fe400078fe2ff */
[----:B------:R-:W-:Y:S02]  /*0ee0*/  CS2R R8, SRZ ;  /* 0x0000000000087805 */ /* 0x000fe4000001ff00 */
[----:B------:R-:W-:Y:S02]  /*0ef0*/  CS2R R10, SRZ ;  /* 0x00000000000a7805 */ /* 0x000fe4000001ff00 */
[----:B------:R-:W-:Y:S01]  /*0f00*/  FSEL R51, R51, RZ, P4 ;  /* 0x000000ff33337208 */ /* 0x000fe20002000000 */
[----:B------:R-:W-:Y:S01]  /*0f10*/  IMAD.WIDE R18, R19, 0x4, R2 ;  /* 0x0000000413127825 */ /* 0x000fe200078e0202 */
[----:B------:R-:W-:-:S03]  /*0f20*/  ISETP.LT.AND P4, PT, R20, 0xd0, !P0 ;  /* 0x000000d01400780c */ /* 0x000fc60004781270 */
[----:B0-----:R-:W-:Y:S01]  /*0f30*/  IMAD.WIDE R16, R33, 0x4, R2 ;  /* 0x0000000421107825 */ /* 0x001fe200078e0202 */
[----:B------:R1:W3:Y:S03]  /*0f40*/  @P5 LDG.E.EL.128 R8, desc[UR6][R18.64] ;  /* 0x0000000612085981 */ /* 0x0002e6000c2e1d00 */
[----:B------:R-:W-:Y:S01]  /*0f50*/  IMAD R33, R32, -0x34, R53 ;  /* 0xffffffcc20217824 */ /* 0x000fe200078e0235 */
[----:B------:R-:W-:Y:S02]  /*0f60*/  CS2R R12, SRZ ;  /* 0x00000000000c7805 */ /* 0x000fe4000001ff00 */
[----:B------:R-:W-:Y:S01]  /*0f70*/  CS2R R14, SRZ ;  /* 0x00000000000e7805 */ /* 0x000fe2000001ff00 */
[----:B------:R-:W-:Y:S02]  /*0f80*/  IMAD.SHL.U32 R33, R33, 0x40, RZ ;  /* 0x0000004021217824 */ /* 0x000fe400078e00ff */
[----:B-1----:R-:W-:-:S03]  /*0f90*/  IMAD.SHL.U32 R18, R41, 0x10, RZ ;  /* 0x0000001029127824 */ /* 0x002fc600078e00ff */
[----:B------:R0:W4:Y:S01]  /*0fa0*/  @P4 LDG.E.EL.128 R12, desc[UR6][R16.64] ;  /* 0x00000006100c4981 */ /* 0x000122000c2e1d00 */
[----:B------:R-:W-:Y:S01]  /*0fb0*/  IMAD R19, R32, 0x3400, R33 ;  /* 0x0000340020137824 */ /* 0x000fe200078e0221 */
[----:B------:R-:W-:Y:S02]  /*0fc0*/  LOP3.LUT R18, R18, 0xff0, RZ, 0xc0, !PT ;  /* 0x00000ff012127812 */ /* 0x000fe400078ec0ff */
[----:B------:R-:W-:Y:S02]  /*0fd0*/  ISETP.LT.AND P0, PT, R53, 0xd0, !P0 ;  /* 0x000000d03500780c */ /* 0x000fe40004701270 */
[----:B------:R-:W-:Y:S02]  /*0fe0*/  IADD3 R19, R52, R19, RZ ;  /* 0x0000001334137210 */ /* 0x000fe40007ffe0ff */
[----:B0-----:R-:W-:-:S03]  /*0ff0*/  LEA.HI R17, R18, UR4, RZ, 0x1e ;  /* 0x0000000412117c11 */ /* 0x001fc6000f8ff0ff */
[----:B------:R-:W-:-:S04]  /*1000*/  IMAD.WIDE R2, R19, 0x4, R2 ;  /* 0x0000000413027825 */ /* 0x000fc800078e0202 */
[----:B------:R-:W-:Y:S01]  /*1010*/  IMAD R52, R18, 0x4, R17 ;  /* 0x0000000412347824 */ /* 0x000fe200078e0211 */
[----:B------:R-:W-:Y:S02]  /*1020*/  CS2R R16, SRZ ;  /* 0x0000000000107805 */ /* 0x000fe4000001ff00 */
[----:B------:R-:W-:-:S06]  /*1030*/  CS2R R18, SRZ ;  /* 0x0000000000127805 */ /* 0x000fcc000001ff00 */
[----:B------:R0:W5:Y:S01]  /*1040*/  @P0 LDG.E.EL.128 R16, desc[UR6][R2.64] ;  /* 0x0000000602100981 */ /* 0x000162000c2e1d00 */
[----:B------:R-:W-:Y:S01]  /*1050*/  BAR.SYNC.DEFER_BLOCKING 0x0 ;  /* 0x0000000000007b1d */ /* 0x000fe20000010000 */
[C---:B------:R-:W-:Y:S02]  /*1060*/  SHF.L.U32 R20, R41.reuse, 0x2, RZ ;  /* 0x0000000229147819 */ /* 0x040fe400000006ff */
[----:B0-----:R-:W-:-:S03]  /*1070*/  LOP3.LUT R2, R41, 0xfc, RZ, 0xc0, !PT ;  /* 0x000000fc29027812 */ /* 0x001fc600078ec0ff */
[----:B------:R-:W-:Y:S04]  /*1080*/  STS [R52], R22 ;  /* 0x0000001634007388 */ /* 0x000fe80000000800 */
[----:B------:R0:W-:Y:S04]  /*1090*/  STS [R52+0x4], R42 ;  /* 0x0000042a34007388 */ /* 0x0001e80000000800 */
[----:B------:R-:W-:Y:S04]  /*10a0*/  STS [R52+0x8], R48 ;  /* 0x0000083034007388 */ /* 0x000fe80000000800 */
[----:B------:R-:W-:Y:S04]  /*10b0*/  STS [R52+0xc], R49 ;  /* 0x00000c3134007388 */ /* 0x000fe80000000800 */
[----:B------:R-:W-:Y:S04]  /*10c0*/  STS [R52+0x10], R45 ;  /* 0x0000102d34007388 */ /* 0x000fe80000000800 */
[----:B------:R-:W-:Y:S04]  /*10d0*/  STS [R52+0x14], R44 ;  /* 0x0000142c34007388 */ /* 0x000fe80000000800 */
[----:B------:R1:W-:Y:S04]  /*10e0*/  STS [R52+0x18], R43 ;  /* 0x0000182b34007388 */ /* 0x0003e80000000800 */
[----:B------:R-:W-:Y:S04]  /*10f0*/  STS [R52+0x1c], R46 ;  /* 0x00001c2e34007388 */ /* 0x000fe80000000800 */
[----:B------:R-:W-:Y:S04]  /*1100*/  STS [R52+0x20], R21 ;  /* 0x0000201534007388 */ /* 0x000fe80000000800 */
[----:B------:R-:W-:Y:S04]  /*1110*/  STS [R52+0x24], R47 ;  /* 0x0000242f34007388 */ /* 0x000fe80000000800 */
[----:B------:R-:W-:Y:S04]  /*1120*/  STS [R52+0x28], R23 ;  /* 0x0000281734007388 */ /* 0x000fe80000000800 */
[----:B------:R-:W-:Y:S04]  /*1130*/  STS [R52+0x2c], R27 ;  /* 0x00002c1b34007388 */ /* 0x000fe80000000800 */
[----:B------:R-:W-:Y:S04]  /*1140*/  STS [R52+0x30], R34 ;  /* 0x0000302234007388 */ /* 0x000fe80000000800 */
[----:B------:R-:W-:Y:S04]  /*1150*/  STS [R52+0x34], R35 ;  /* 0x0000342334007388 */ /* 0x000fe80000000800 */
[----:B------:R-:W-:Y:S04]  /*1160*/  STS [R52+0x38], R50 ;  /* 0x0000383234007388 */ /* 0x000fe80000000800 */
[----:B------:R-:W-:Y:S01]  /*1170*/  STS [R52+0x3c], R51 ;  /* 0x00003c3334007388 */ /* 0x000fe20000000800 */
[----:B0-----:R-:W-:Y:S01]  /*1180*/  LOP3.LUT R42, R20, 0x3fc, RZ, 0xc0, !PT ;  /* 0x000003fc142a7812 */ /* 0x001fe200078ec0ff */
[----:B------:R-:W-:-:S04]  /*1190*/  VIADD R3, R2, UR4 ;  /* 0x0000000402037c36 */ /* 0x000fc80008000000 */
[----:B-1----:R-:W-:Y:S01]  /*11a0*/  IMAD R43, R42, 0x4, R3 ;  /* 0x000000042a2b7824 */ /* 0x002fe200078e0203 */
[----:B------:R-:W-:Y:S08]  /*11b0*/  BAR.SYNC.DEFER_BLOCKING 0x0 ;  /* 0x0000000000007b1d */ /* 0x000ff00000010000 */
[----:B------:R-:W0:Y:S01]  /*11c0*/  LDC.64 R2, c[0x0][0x240] ;  /* 0x00009000ff027b82 */ /* 0x000e220000000a00 */
[----:B------:R-:W-:Y:S04]  /*11d0*/  LDS R20, [R43] ;  /* 0x000000002b147984 */ /* 0x000fe80000000800 */
[----:B------:R-:W-:Y:S04]  /*11e0*/  LDS R21, [R43+0x4] ;  /* 0x000004002b157984 */ /* 0x000fe80000000800 */
[----:B------:R-:W-:Y:S04]  /*11f0*/  LDS R22, [R43+0x8] ;  /* 0x000008002b167984 */ /* 0x000fe80000000800 */
[----:B------:R1:W0:Y:S01]  /*1200*/  LDS R23, [R43+0xc] ;  /* 0x00000c002b177984 */ /* 0x0002220000000800 */
[----:B------:R-:W-:-:S02]  /*1210*/  LEA R25, R25, R40, 0x6 ;  /* 0x0000002819197211 */ /* 0x000fc400078e30ff */
[----:B------:R-:W-:-:S03]  /*1220*/  LOP3.LUT R45, R42, 0x400, RZ, 0xfc, !PT ;  /* 0x000004002a2d7812 */ /* 0x000fc600078efcff */
[----:B------:R-:W-:Y:S01]  /*1230*/  IMAD R25, R24, 0x1a00, R25 ;  /* 0x00001a0018197824 */ /* 0x000fe200078e0219 */
[C---:B------:R-:W-:Y:S02]  /*1240*/  LOP3.LUT R44, R42.reuse, 0x800, RZ, 0xfc, !PT ;  /* 0x000008002a2c7812 */ /* 0x040fe400078efcff */
[----:B-1----:R-:W-:Y:S01]  /*1250*/  LOP3.LUT R43, R42, 0xc00, RZ, 0xfc, !PT ;  /* 0x00000c002a2b7812 */ /* 0x002fe200078efcff */
[----:B0-----:R-:W-:Y:S01]  /*1260*/  IMAD.WIDE R34, R25, 0x4, R2 ;  /* 0x0000000419227825 */ /* 0x001fe200078e0202 */
[----:B------:R-:W-:Y:S02]  /*1270*/  SHF.R.U32.HI R45, RZ, 0x4, R45 ;  /* 0x00000004ff2d7819 */ /* 0x000fe4000001162d */
[----:B------:R-:W-:Y:S02]  /*1280*/  SHF.R.U32.HI R44, RZ, 0x4, R44 ;  /* 0x00000004ff2c7819 */ /* 0x000fe4000001162c */
[----:B------:R-:W-:Y:S01]  /*1290*/  SHF.R.U32.HI R43, RZ, 0x4, R43 ;  /* 0x00000004ff2b7819 */ /* 0x000fe2000001162b */
[----:B------:R-:W-:Y:S01]  /*12a0*/  IMAD R47, R28, 0x1a00, R31 ;  /* 0x00001a001c2f7824 */ /* 0x000fe200078e021f */
[----:B------:R-:W-:-:S02]  /*12b0*/  LEA R25, R45, UR4, 0x2 ;  /* 0x000000042d197c11 */ /* 0x000fc4000f8e10ff */
[----:B------:R-:W-:-:S03]  /*12c0*/  LEA R31, R44, UR4, 0x2 ;  /* 0x000000042c1f7c11 */ /* 0x000fc6000f8e10ff */
[C---:B------:R-:W-:Y:S01]  /*12d0*/  IMAD R46, R42.reuse, 0x4, R25 ;  /* 0x000000042a2e7824 */ /* 0x040fe200078e0219 */
[----:B------:R-:W-:Y:S01]  /*12e0*/  LEA R48, R42, R31, 0x2 ;  /* 0x0000001f2a307211 */ /* 0x000fe200078e10ff */
[----:B------:R-:W-:Y:S02]  /*12f0*/  IMAD R49, R29, 0x1a00, R30 ;  /* 0x00001a001d317824 */ /* 0x000fe400078e021e */
[----:B------:R-:W-:Y:S01]  /*1300*/  IMAD R51, R32, 0x1a00, R33 ;  /* 0x00001a0020337824 */ /* 0x000fe200078e0221 */
[----:B------:R-:W-:Y:S04]  /*1310*/  LDS R24, [R46+0x1000] ;  /* 0x001000002e187984 */ /* 0x000fe80000000800 */
[----:B------:R-:W-:Y:S04]  /*1320*/  LDS R25, [R46+0x1004] ;  /* 0x001004002e197984 */ /* 0x000fe80000000800 */
[----:B------:R-:W-:Y:S04]  /*1330*/  LDS R27, [R46+0x100c] ;  /* 0x00100c002e1b7984 */ /* 0x000fe80000000800 */
[----:B------:R-:W-:Y:S04]  /*1340*/  LDS R28, [R48+0x2000] ;  /* 0x00200000301c7984 */ /* 0x000fe80000000800 */
[----:B------:R0:W-:Y:S01]  /*1350*/  @P6 STG.E.128 desc[UR6][R34.64], R20 ;  /* 0x0000001422006986 */ /* 0x0001e2000c101d06 */
[----:B------:R-:W-:-:S03]  /*1360*/  ISETP.NE.AND P6, PT, R26, RZ, PT ;  /* 0x000000ff1a00720c */ /* 0x000fc60003fc5270 */
[----:B------:R-:W1:Y:S04]  /*1370*/  LDS R26, [R46+0x1008] ;  /* 0x001008002e1a7984 */ /* 0x000e680000000800 */
[----:B------:R-:W-:Y:S04]  /*1380*/  LDS R29, [R48+0x2004] ;  /* 0x00200400301d7984 */ /* 0x000fe80000000800 */
[----:B------:R-:W-:Y:S04]  /*1390*/  LDS R30, [R48+0x2008] ;  /* 0x00200800301e7984 */ /* 0x000fe80000000800 */
[----:B------:R1:W2:Y:S01]  /*13a0*/  LDS R31, [R48+0x200c] ;  /* 0x00200c00301f7984 */ /* 0x0002a20000000800 */
[----:B0-----:R-:W-:-:S05]  /*13b0*/  LEA R35, R43, UR4, 0x2 ;  /* 0x000000042b237c11 */ /* 0x001fca000f8e10ff */
[----:B------:R-:W-:-:S05]  /*13c0*/  IMAD R50, R42, 0x4, R35 ;  /* 0x000000042a327824 */ /* 0x000fca00078e0223 */
[----:B------:R-:W-:Y:S04]  /*13d0*/  LDS R32, [R50+0x3000] ;  /* 0x0030000032207984 */ /* 0x000fe80000000800 */
[----:B------:R-:W-:Y:S04]  /*13e0*/  LDS R33, [R50+0x3004] ;  /* 0x0030040032217984 */ /* 0x000fe80000000800 */
[----:B------:R-:W-:Y:S04]  /*13f0*/  LDS R34, [R50+0x3008] ;  /* 0x0030080032227984 */ /* 0x000fe80000000800 */
[----:B------:R-:W0:Y:S01]  /*1400*/  LDS R35, [R50+0x300c] ;  /* 0x00300c0032237984 */ /* 0x000e220000000800 */
[----:B------:R-:W-:Y:S01]  /*1410*/  SHF.R.U32.HI R53, RZ, 0x2, R41 ;  /* 0x00000002ff357819 */ /* 0x000fe20000011629 */
[----:B------:R-:W-:-:S02]  /*1420*/  IMAD.SHL.U32 R41, R41, 0x400, RZ ;  /* 0x0000040029297824 */ /* 0x000fc400078e00ff */
[----:B------:R-:W-:-:S03]  /*1430*/  IMAD.IADD R47, R40, 0x1, R47 ;  /* 0x00000001282f7824 */ /* 0x000fc600078e022f */
[----:B------:R-:W-:Y:S02]  /*1440*/  LOP3.LUT R52, R41, 0xc00, RZ, 0xc0, !PT ;  /* 0x00000c0029347812 */ /* 0x000fe400078ec0ff */
[----:B------:R-:W-:Y:S01]  /*1450*/  IADD3 R41, R40, R49, RZ ;  /* 0x0000003128297210 */ /* 0x000fe20007ffe0ff */
[----:B------:R-:W-:Y:S01]  /*1460*/  IMAD.IADD R49, R40, 0x1, R51 ;  /* 0x0000000128317824 */ /* 0x000fe200078e0233 */
[----:B------:R-:W-:Y:S02]  /*1470*/  SGXT.U32 R53, R53, 0x6 ;  /* 0x000000063535781a */ /* 0x000fe40000000000 */
[C---:B------:R-:W-:Y:S02]  /*1480*/  LOP3.LUT R40, R52.reuse, 0x100, RZ, 0xfc, !PT ;  /* 0x0000010034287812 */ /* 0x040fe400078efcff */
[----:B-1----:R-:W-:Y:S02]  /*1490*/  LOP3.LUT R48, R52, R53, RZ, 0xfc, !PT ;  /* 0x0000003534307212 */ /* 0x002fe400078efcff */
[----:B------:R-:W-:Y:S01]  /*14a0*/  LEA.HI R51, R40, UR4, RZ, 0x1c ;  /* 0x0000000428337c11 */ /* 0x000fe2000f8fe0ff */
[----:B------:R-:W-:-:S03]  /*14b0*/  IMAD.WIDE R46, R47, 0x4, R2 ;  /* 0x000000042f2e7825 */ /* 0x000fc600078e0202 */
[----:B------:R-:W-:Y:S02]  /*14c0*/  LEA R40, R48, R51, 0x2 ;  /* 0x0000003330287211 */ /* 0x000fe400078e10ff */
[----:B------:R1:W-:Y:S01]  /*14d0*/  @P5 STG.E.128 desc[UR6][R46.64], R24 ;  /* 0x000000182e005986 */ /* 0x0003e2000c101d06 */
[----:B--2---:R-:W-:Y:S01]  /*14e0*/  FADD R51, R20, R4 ;  /* 0x0000000414337221 */ /* 0x004fe20000000000 */
[----:B------:R-:W-:Y:S01]  /*14f0*/  FADD R21, R21, R5 ;  /* 0x0000000515157221 */ /* 0x000fe20000000000 */
[----:B------:R-:W-:-:S04]  /*1500*/  IMAD.WIDE R4, R41, 0x4, R2 ;  /* 0x0000000429047825 */ /* 0x000fc800078e0202 */
[----:B------:R-:W-:Y:S01]  /*1510*/  IMAD.WIDE R2, R49, 0x4, R2 ;  /* 0x0000000431027825 */ /* 0x000fe200078e0202 */
[----:B------:R-:W-:Y:S04]  /*1520*/  @P4 STG.E.128 desc[UR6][R4.64], R28 ;  /* 0x0000001c04004986 */ /* 0x000fe8000c101d06 */
[----:B0-----:R-:W-:Y:S01]  /*1530*/  @P0 STG.E.128 desc[UR6][R2.64], R32 ;  /* 0x0000002002000986 */ /* 0x001fe2000c101d06 */
[C---:B-1----:R-:W-:Y:S02]  /*1540*/  LOP3.LUT R46, R52.reuse, 0x200, RZ, 0xfc, !PT ;  /* 0x00000200342e7812 */ /* 0x042fe400078efcff */
[C---:B------:R-:W-:Y:S02]  /*1550*/  LOP3.LUT R54, R52.reuse, 0x300, RZ, 0xfc, !PT ;  /* 0x0000030034367812 */ /* 0x040fe400078efcff */
[----:B------:R-:W-:-:S02]  /*1560*/  LEA.HI R47, R52, UR4, RZ, 0x1c ;  /* 0x00000004342f7c11 */ /* 0x000fc4000f8fe0ff */
[----:B------:R-:W-:Y:S02]  /*1570*/  LEA.HI R53, R46, UR4, RZ, 0x1c ;  /* 0x000000042e357c11 */ /* 0x000fe4000f8fe0ff */
[----:B------:R-:W-:Y:S01]  /*1580*/  LEA.HI R55, R54, UR4, RZ, 0x1c ;  /* 0x0000000436377c11 */ /* 0x000fe2000f8fe0ff */
[C---:B------:R-:W-:Y:S01]  /*1590*/  IMAD R46, R48.reuse, 0x4, R47 ;  /* 0x00000004302e7824 */ /* 0x040fe200078e022f */
[----:B------:R-:W-:Y:S01]  /*15a0*/  BAR.SYNC.DEFER_BLOCKING 0x0 ;  /* 0x0000000000007b1d */ /* 0x000fe20000010000 */
[----:B------:R-:W-:Y:S02]  /*15b0*/  IMAD R47, R48, 0x4, R53 ;  /* 0x00000004302f7824 */ /* 0x000fe400078e0235 */
[----:B------:R-:W-:Y:S01]  /*15c0*/  FADD R6, R22, R6 ;  /* 0x0000000616067221 */ /* 0x000fe20000000000 */
[----:B------:R-:W-:Y:S01]  /*15d0*/  LEA R48, R48, R55, 0x2 ;  /* 0x0000003730307211 */ /* 0x000fe200078e10ff */
[----:B------:R-:W-:Y:S01]  /*15e0*/  FADD R7, R23, R7 ;  /* 0x0000000717077221 */ /* 0x000fe20000000000 */
[----:B---3--:R-:W-:Y:S01]  /*15f0*/  FADD R23, R24, R8 ;  /* 0x0000000818177221 */ /* 0x008fe20000000000 */
[----:B------:R-:W-:Y:S01]  /*1600*/  FADD R9, R25, R9 ;  /* 0x0000000919097221 */ /* 0x000fe20000000000 */
[----:B------:R-:W-:Y:S01]  /*1610*/  FADD R10, R26, R10 ;  /* 0x0000000a1a0a7221 */ /* 0x000fe20000000000 */
[----:B------:R-:W-:Y:S01]  /*1620*/  FADD R11, R27, R11 ;  /* 0x0000000b1b0b7221 */ /* 0x000fe20000000000 */
[----:B----4-:R-:W-:Y:S01]  /*1630*/  FADD R25, R28, R12 ;  /* 0x0000000c1c197221 */ /* 0x010fe20000000000 */
[----:B------:R-:W-:Y:S01]  /*1640*/  FADD R13, R29, R13 ;  /* 0x0000000d1d0d7221 */ /* 0x000fe20000000000 */
[----:B------:R-:W-:Y:S01]  /*1650*/  FADD R14, R30, R14 ;  /* 0x0000000e1e0e7221 */ /* 0x000fe20000000000 */
[----:B------:R-:W-:Y:S01]  /*1660*/  FADD R15, R31, R15 ;  /* 0x0000000f1f0f7221 */ /* 0x000fe20000000000 */
[----:B------:R-:W-:Y:S04]  /*1670*/  STS [R46], R51 ;  /* 0x000000332e007388 */ /* 0x000fe80000000800 */
[----:B------:R0:W-:Y:S04]  /*1680*/  STS [R40+0x400], R21 ;  /* 0x0004001528007388 */ /* 0x0001e80000000800 */
[----:B------:R-:W-:Y:S04]  /*1690*/  STS [R47+0x800], R6 ;  /* 0x000800062f007388 */ /* 0x000fe80000000800 */
[----:B------:R-:W-:Y:S01]  /*16a0*/  STS [R48+0xc00], R7 ;  /* 0x000c000730007388 */ /* 0x000fe20000000800 */
[----:B-----5:R-:W-:Y:S01]  /*16b0*/  FADD R27, R32, R16 ;  /* 0x00000010201b7221 */ /* 0x020fe20000000000 */
[----:B------:R-:W-:Y:S01]  /*16c0*/  FADD R17, R33, R17 ;  /* 0x0000001121117221 */ /* 0x000fe20000000000 */
[----:B------:R-:W-:Y:S01]  /*16d0*/  FADD R18, R34, R18 ;  /* 0x0000001222127221 */ /* 0x000fe20000000000 */
[----:B------:R-:W-:Y:S01]  /*16e0*/  STS [R46+0x100], R23 ;  /* 0x000100172e007388 */ /* 0x000fe20000000800 */
[----:B------:R-:W-:Y:S01]  /*16f0*/  FADD R41, R35, R19 ;  /* 0x0000001323297221 */ /* 0x000fe20000000000 */
[----:B------:R-:W-:Y:S01]  /*1700*/  LOP3.LUT R45, R45, 0x70, RZ, 0xc0, !PT ;  /* 0x000000702d2d7812 */ /* 0x000fe200078ec0ff */
[----:B0-----:R-:W0:Y:S01]  /*1710*/  LDC.64 R20, c[0x0][0x248] ;  /* 0x00009200ff147b82 */ /* 0x001e220000000a00 */
        /* <DEDUP_REMOVED lines=8> */
[----:B------:R1:W-:Y:S04]  /*17a0*/  STS [R40+0x700], R17 ;  /* 0x0007001128007388 */ /* 0x0003e80000000800 */
[----:B------:R2:W-:Y:S04]  /*17b0*/  STS [R47+0xb00], R18 ;  /* 0x000b00122f007388 */ /* 0x0005e80000000800 */
[----:B------:R-:W-:Y:S01]  /*17c0*/  STS [R48+0xf00], R41 ;  /* 0x000f002930007388 */ /* 0x000fe20000000800 */
[----:B------:R-:W-:Y:S01]  /*17d0*/  BAR.SYNC.DEFER_BLOCKING 0x0 ;  /* 0x0000000000007b1d */ /* 0x000fe20000010000 */
[----:B------:R-:W-:Y:S01]  /*17e0*/  LOP3.LUT R44, R44, 0xb0, RZ, 0xc0, !PT ;  /* 0x000000b02c2c7812 */ /* 0x000fe200078ec0ff */
[----:B------:R-:W-:-:S03]  /*17f0*/  VIADD R45, R45, UR4 ;  /* 0x000000042d2d7c36 */ /* 0x000fc60008000000 */
[----:B------:R-:W-:Y:S01]  /*1800*/  IADD3 R3, R44, UR4, RZ ;  /* 0x000000042c037c10 */ /* 0x000fe2000fffe0ff */
[----:B------:R-:W-:-:S03]  /*1810*/  IMAD R8, R42, 0x4, R45 ;  /* 0x000000042a087824 */ /* 0x000fc600078e022d */
[----:B------:R-:W-:Y:S01]  /*1820*/  LEA R12, R42, R3, 0x2 ;  /* 0x000000032a0c7211 */ /* 0x000fe200078e10ff */
[----:B------:R-:W3:Y:S04]  /*1830*/  LDS.128 R4, [R39] ;  /* 0x0000000027047984 */ /* 0x000ee80000000c00 */
[----:B------:R-:W4:Y:S04]  /*1840*/  LDS.128 R8, [R8+0x1000] ;  /* 0x0010000008087984 */ /* 0x000f280000000c00 */
[----:B------:R-:W5:Y:S01]  /*1850*/  LDS.128 R12, [R12+0x2000] ;  /* 0x002000000c0c7984 */ /* 0x000f620000000c00 */
[----:B------:R-:W-:Y:S01]  /*1860*/  LOP3.LUT R43, R43, 0xf0, RZ, 0xc0, !PT ;  /* 0x000000f02b2b7812 */ /* 0x000fe200078ec0ff */
[----:B0-----:R-:W-:-:S04]  /*1870*/  IMAD.WIDE R2, R38, 0x4, R20 ;  /* 0x0000000426027825 */ /* 0x001fc800078e0214 */
[----:B-1----:R-:W-:-:S04]  /*1880*/  IMAD.WIDE R16, R36, 0x4, R20 ;  /* 0x0000000424107825 */ /* 0x002fc800078e0214 */
[----:B--2---:R-:W-:-:S04]  /*1890*/  IMAD.WIDE R18, R37, 0x4, R20 ;  /* 0x0000000425127825 */ /* 0x004fc800078e0214 */
[----:B------:R-:W-:-:S05]  /*18a0*/  VIADD R43, R43, UR4 ;  /* 0x000000042b2b7c36 */ /* 0x000fca0008000000 */
[----:B------:R-:W-:Y:S01]  /*18b0*/  LEA R43, R42, R43, 0x2 ;  /* 0x0000002b2a2b7211 */ /* 0x000fe200078e10ff */
[----:B---3--:R0:W-:Y:S04]  /*18c0*/  @P6 STG.E.128 desc[UR6][R2.64], R4 ;  /* 0x0000000402006986 */ /* 0x0081e8000c101d06 */
[----:B----4-:R0:W-:Y:S04]  /*18d0*/  @P3 STG.E.128 desc[UR6][R16.64], R8 ;  /* 0x0000000810003986 */ /* 0x0101e8000c101d06 */
[----:B-----5:R0:W-:Y:S02]  /*18e0*/  @P2 STG.E.128 desc[UR6][R18.64], R12 ;  /* 0x0000000c12002986 */ /* 0x0201e4000c101d06 */
[----:B0-----:R-:W-:Y:S05]  /*18f0*/  @!P1 EXIT ;  /* 0x000000000000994d */ /* 0x001fea0003800000 */
[----:B------:R-:W1:Y:S01]  /*1900*/  LDS.128 R40, [R43+0x3000] ;  /* 0x003000002b287984 */ /* 0x000e620000000c00 */
[----:B0-----:R-:W-:-:S05]  /*1910*/  IMAD.WIDE R2, R0, 0x4, R20 ;  /* 0x0000000400027825 */ /* 0x001fca00078e0214 */
[----:B-1----:R-:W-:Y:S01]  /*1920*/  STG.E.128 desc[UR6][R2.64], R40 ;  /* 0x0000002802007986 */ /* 0x002fe2000c101d06 */
[----:B------:R-:W-:Y:S05]  /*1930*/  EXIT ;  /* 0x000000000000794d */ /* 0x000fea0003800000 */
.L_x_0:
[----:B------:R-:W-:-:S00]  /*1940*/  BRA `(.L_x_0) ;  /* 0xfffffffc00fc7947 */ /* 0x000fc0000383ffff */
[----:B------:R-:W-:-:S00]  /*1950*/  NOP ;  /* 0x0000000000007918 */ /* 0x000fc00000000000 */
        /* <DEDUP_REMOVED lines=10> */
.L_x_1:


//--------------------- .nv.global.init           --------------------------
	.section	.nv.global.init,"aw",@progbits
.nv.global.init:
	.type		_$_str,@object
	.size		_$_str,(_$_str_$_2 - _$_str)
_$_str:
        /*0000*/ 	.byte	0x5f, 0x5f, 0x43, 0x55, 0x44, 0x41, 0x5f, 0x46, 0x54, 0x5a, 0x00
	.type		_$_str_$_2,@object
	.size		_$_str_$_2,(.L_1 - _$_str_$_2)
_$_str_$_2:
        /*000b*/ 	.byte	0x5f, 0x5f, 0x43, 0x55, 0x44, 0x41, 0x5f, 0x50, 0x52, 0x45, 0x43, 0x5f, 0x53, 0x51, 0x52, 0x54
        /*001b*/ 	.byte	0x00
.L_1:


//--------------------- .nv.shared.triton_poi_fused__native_batch_norm_legit_no_training_add_relu_33 --------------------------
	.section	.nv.shared.triton_poi_fused__native_batch_norm_legit_no_training_add_relu_33,"aw",@nobits
	.sectionflags	@""
	.align	16
	.zero		1024


//--------------------- .nv.constant0.triton_poi_fused__native_batch_norm_legit_no_training_add_relu_33 --------------------------
	.section	.nv.constant0.triton_poi_fused__native_batch_norm_legit_no_training_add_relu_33,"a",@progbits
	.sectionflags	@""
	.align	4
.nv.constant0.triton_poi_fused__native_batch_norm_legit_no_training_add_relu_33:
	.zero		600
